	.headerflags	@"EF_CUDA_TEXMODE_UNIFIED EF_CUDA_64BIT_ADDRESS EF_CUDA_ACCELERATORS EF_CUDA_SM90 EF_CUDA_VIRTUAL_SM(EF_CUDA_SM90)"
	.elftype	@"ET_EXEC"


//--------------------- .nv.info                  --------------------------
	.section	.nv.info,"",@"SHT_CUDA_INFO"
	.align	4


	//----- nvinfo : EIATTR_REGCOUNT
	.align		4
        /*0000*/ 	.byte	0x04, 0x2f
        /*0002*/ 	.short	(.L_2 - .L_1)
	.align		4
.L_1:
        /*0004*/ 	.word	index@(triton_poi_fused_add_gelu_native_group_norm_3)
        /*0008*/ 	.word	0x00000015


	//----- nvinfo : EIATTR_MIN_STACK_SIZE
	.align		4
.L_2:
        /*000c*/ 	.byte	0x04, 0x12
        /*000e*/ 	.short	(.L_4 - .L_3)
	.align		4
.L_3:
        /*0010*/ 	.word	index@(triton_poi_fused_add_gelu_native_group_norm_3)
        /*0014*/ 	.word	0x00000000


	//----- nvinfo : EIATTR_FRAME_SIZE
	.align		4
.L_4:
        /*0018*/ 	.byte	0x04, 0x11
        /*001a*/ 	.short	(.L_6 - .L_5)
	.align		4
.L_5:
        /*001c*/ 	.word	index@(triton_poi_fused_add_gelu_native_group_norm_3)
        /*0020*/ 	.word	0x00000000


	//----- nvinfo : EIATTR_MIN_STACK_SIZE
	.align		4
.L_6:
        /*0024*/ 	.byte	0x04, 0x12
        /*0026*/ 	.short	(.L_8 - .L_7)
	.align		4
.L_7:
        /*0028*/ 	.word	index@(triton_poi_fused_add_gelu_native_group_norm_3)
        /*002c*/ 	.word	0x00000000
.L_8:


//--------------------- .nv.info.triton_poi_fused_add_gelu_native_group_norm_3 --------------------------
	.section	.nv.info.triton_poi_fused_add_gelu_native_group_norm_3,"",@"SHT_CUDA_INFO"
	.sectionflags	@""
	.align	4


	//----- nvinfo : EIATTR_CUDA_API_VERSION
	.align		4
        /*0000*/ 	.byte	0x04, 0x37
        /*0002*/ 	.short	(.L_10 - .L_9)
.L_9:
        /*0004*/ 	.word	0x0000007c


	//----- nvinfo : EIATTR_KPARAM_INFO
	.align		4
.L_10:
        /*0008*/ 	.byte	0x04, 0x17
        /*000a*/ 	.short	(.L_12 - .L_11)
.L_11:
        /*000c*/ 	.word	0x00000000
        /*0010*/ 	.short	0x0007
        /*0012*/ 	.short	0x0038
        /*0014*/ 	.byte	0x00, 0xf0, 0x11, 0x00


	//----- nvinfo : EIATTR_KPARAM_INFO
	.align		4
.L_12:
        /*0018*/ 	.byte	0x04, 0x17
        /*001a*/ 	.short	(.L_14 - .L_13)
.L_13:
        /*001c*/ 	.word	0x00000000
        /*0020*/ 	.short	0x0006
        /*0022*/ 	.short	0x0030
        /*0024*/ 	.byte	0x00, 0xf4, 0x21, 0x00


	//----- nvinfo : EIATTR_KPARAM_INFO
	.align		4
.L_14:
        /*0028*/ 	.byte	0x04, 0x17
        /*002a*/ 	.short	(.L_16 - .L_15)
.L_15:
        /*002c*/ 	.word	0x00000000
        /*0030*/ 	.short	0x0005
        /*0032*/ 	.short	0x0028
        /*0034*/ 	.byte	0x00, 0xf4, 0x21, 0x00


	//----- nvinfo : EIATTR_KPARAM_INFO
	.align		4
.L_16:
        /*0038*/ 	.byte	0x04, 0x17
        /*003a*/ 	.short	(.L_18 - .L_17)
.L_17:
        /*003c*/ 	.word	0x00000000
        /*0040*/ 	.short	0x0004
        /*0042*/ 	.short	0x0020
        /*0044*/ 	.byte	0x00, 0xf4, 0x21, 0x00


	//----- nvinfo : EIATTR_KPARAM_INFO
	.align		4
.L_18:
        /*0048*/ 	.byte	0x04, 0x17
        /*004a*/ 	.short	(.L_20 - .L_19)
.L_19:
        /*004c*/ 	.word	0x00000000
        /*0050*/ 	.short	0x0003
        /*0052*/ 	.short	0x0018
        /*0054*/ 	.byte	0x00, 0xf4, 0x21, 0x00


	//----- nvinfo : EIATTR_KPARAM_INFO
	.align		4
.L_20:
        /*0058*/ 	.byte	0x04, 0x17
        /*005a*/ 	.short	(.L_22 - .L_21)
.L_21:
        /*005c*/ 	.word	0x00000000
        /*0060*/ 	.short	0x0002
        /*0062*/ 	.short	0x0010
        /*0064*/ 	.byte	0x00, 0xf4, 0x21, 0x00


	//----- nvinfo : EIATTR_KPARAM_INFO
	.align		4
.L_22:
        /*0068*/ 	.byte	0x04, 0x17
        /*006a*/ 	.short	(.L_24 - .L_23)
.L_23:
        /*006c*/ 	.word	0x00000000
        /*0070*/ 	.short	0x0001
        /*0072*/ 	.short	0x0008
        /*0074*/ 	.byte	0x00, 0xf4, 0x21, 0x00


	//----- nvinfo : EIATTR_KPARAM_INFO
	.align		4
.L_24:
        /*0078*/ 	.byte	0x04, 0x17
        /*007a*/ 	.short	(.L_26 - .L_25)
.L_25:
        /*007c*/ 	.word	0x00000000
        /*0080*/ 	.short	0x0000
        /*0082*/ 	.short	0x0000
        /*0084*/ 	.byte	0x00, 0xf4, 0x21, 0x00


	//----- nvinfo : EIATTR_SPARSE_MMA_MASK
	.align		4
.L_26:
        /*0088*/ 	.byte	0x03, 0x50
        /*008a*/ 	.short	0x0000


	//----- nvinfo : EIATTR_MAXREG_COUNT
	.align		4
        /*008c*/ 	.byte	0x03, 0x1b
        /*008e*/ 	.short	0x00ff


	//----- nvinfo : EIATTR_EXIT_INSTR_OFFSETS
	.align		4
        /*0090*/ 	.byte	0x04, 0x1c
        /*0092*/ 	.short	(.L_28 - .L_27)


	//   ....[0]....
.L_27:
        /*0094*/ 	.word	0x000004c0


	//   ....[1]....
        /*0098*/ 	.word	0x000004e0


	//----- nvinfo : EIATTR_REQNTID
	.align		4
.L_28:
        /*009c*/ 	.byte	0x04, 0x10
        /*009e*/ 	.short	(.L_30 - .L_29)
.L_29:
        /*00a0*/ 	.word	0x00000020
        /*00a4*/ 	.word	0x00000001
        /*00a8*/ 	.word	0x00000001


	//----- nvinfo : EIATTR_CBANK_PARAM_SIZE
	.align		4
.L_30:
        /*00ac*/ 	.byte	0x03, 0x19
        /*00ae*/ 	.short	0x003c


	//----- nvinfo : EIATTR_PARAM_CBANK
	.align		4
        /*00b0*/ 	.byte	0x04, 0x0a
        /*00b2*/ 	.short	(.L_32 - .L_31)
	.align		4
.L_31:
        /*00b4*/ 	.word	index@(.nv.constant0.triton_poi_fused_add_gelu_native_group_norm_3)
        /*00b8*/ 	.short	0x0210
        /*00ba*/ 	.short	0x003c


	//----- nvinfo : EIATTR_SW_WAR
	.align		4
.L_32:
        /*00bc*/ 	.byte	0x04, 0x36
        /*00be*/ 	.short	(.L_34 - .L_33)
.L_33:
        /*00c0*/ 	.word	0x00000008
.L_34:


//--------------------- .nv.callgraph             --------------------------
	.section	.nv.callgraph,"",@"SHT_CUDA_CALLGRAPH"
	.align	4
	.sectionentsize	8
	.align		4
        /*0000*/ 	.word	0x00000000
	.align		4
        /*0004*/ 	.word	0xffffffff
	.align		4
        /*0008*/ 	.word	0x00000000
	.align		4
        /*000c*/ 	.word	0xfffffffe
	.align		4
        /*0010*/ 	.word	0x00000000
	.align		4
        /*0014*/ 	.word	0xfffffffd
	.align		4
        /*0018*/ 	.word	0x00000000
	.align		4
        /*001c*/ 	.word	0xfffffffc


//--------------------- .nv.constant4             --------------------------
	.section	.nv.constant4,"a",@progbits
	.align	8
	.align		8
.nv.constant4:
        /*0000*/ 	.dword	_$_str


//--------------------- .text.triton_poi_fused_add_gelu_native_group_norm_3 --------------------------
	.section	.text.triton_poi_fused_add_gelu_native_group_norm_3,"ax",@progbits
	.align	128
        .global         triton_poi_fused_add_gelu_native_group_norm_3
        .type           triton_poi_fused_add_gelu_native_group_norm_3,@function
        .size           triton_poi_fused_add_gelu_native_group_norm_3,(.L_x_1 - triton_poi_fused_add_gelu_native_group_norm_3)
        .other          triton_poi_fused_add_gelu_native_group_norm_3,@"STO_CUDA_ENTRY STV_DEFAULT"
triton_poi_fused_add_gelu_native_group_norm_3:
.text.triton_poi_fused_add_gelu_native_group_norm_3:
[----:B------:R-:W0:Y:S01]  /*0000*/  LDC R1, c[0x0][0x28] ;  /* 0x00000a00ff017b82 */ /* 0x000e220000000800 */
[----:B------:R-:W1:Y:S07]  /*0010*/  S2R R18, SR_TID.X ;  /* 0x0000000000127919 */ /* 0x000e6e0000002100 */
[----:B------:R-:W2:Y:S01]  /*0020*/  LDC.64 R2, c[0x0][0x218] ;  /* 0x00008600ff027b82 */ /* 0x000ea20000000a00 */
[----:B------:R-:W-:Y:S01]  /*0030*/  HFMA2.MMA R12, -RZ, RZ, 0, 0 ;  /* 0x00000000ff0c7435 */ /* 0x000fe200000001ff */
[----:B------:R-:W-:Y:S01]  /*0040*/  CS2R R16, SRZ ;  /* 0x0000000000107805 */ /* 0x000fe2000001ff00 */
[----:B------:R-:W3:Y:S01]  /*0050*/  S2R R9, SR_CTAID.X ;  /* 0x0000000000097919 */ /* 0x000ee20000002500 */
[----:B------:R-:W-:-:S04]  /*0060*/  ULDC.64 UR4, c[0x0][0x208] ;  /* 0x0000820000047ab9 */ /* 0x000fc80000000a00 */
[----:B------:R-:W4:Y:S08]  /*0070*/  LDC.64 R4, c[0x0][0x220] ;  /* 0x00008800ff047b82 */ /* 0x000f300000000a00 */
[----:B------:R-:W5:Y:S08]  /*0080*/  LDC.64 R10, c[0x0][0x238] ;  /* 0x00008e00ff0a7b82 */ /* 0x000f700000000a00 */
[----:B------:R-:W5:Y:S01]  /*0090*/  LDC.64 R6, c[0x0][0x228] ;  /* 0x00008a00ff067b82 */ /* 0x000f620000000a00 */
[----:B------:R-:W-:Y:S01]  /*00a0*/  MOV R14, RZ ;  /* 0x000000ff000e7202 */ /* 0x000fe20000000f00 */
[----:B------:R-:W-:Y:S01]  /*00b0*/  ULDC.64 UR6, c[0x0][0x210] ;  /* 0x0000840000067ab9 */ /* 0x000fe20000000a00 */
[----:B-1----:R-:W-:-:S04]  /*00c0*/  LOP3.LUT R0, R18, 0xf, RZ, 0xc0, !PT ;  /* 0x0000000f12007812 */ /* 0x002fc800078ec0ff */
[----:B---3--:R-:W-:Y:S02]  /*00d0*/  LEA R0, R9, R0, 0x4 ;  /* 0x0000000009007211 */ /* 0x008fe400078e20ff */
[----:B------:R-:W1:Y:S02]  /*00e0*/  LDC.64 R8, c[0x0][0x230] ;  /* 0x00008c00ff087b82 */ /* 0x000e640000000a00 */
[----:B------:R-:W-:Y:S01]  /*00f0*/  SHF.R.S32.HI R13, RZ, 0x1f, R0 ;  /* 0x0000001fff0d7819 */ /* 0x000fe20000011400 */
[C---:B--2---:R-:W-:Y:S01]  /*0100*/  IMAD.WIDE R2, R0.reuse, 0x4, R2 ;  /* 0x0000000400027825 */ /* 0x044fe200078e0202 */
[----:B------:R-:W-:Y:S02]  /*0110*/  ISETP.GE.AND P0, PT, R0, 0x10, PT ;  /* 0x000000100000780c */ /* 0x000fe40003f06270 */
[----:B------:R-:W-:-:S04]  /*0120*/  LEA.HI R13, R13, R0, RZ, 0x2 ;  /* 0x000000000d0d7211 */ /* 0x000fc800078f10ff */
[----:B------:R-:W-:Y:S02]  /*0130*/  SHF.R.S32.HI R15, RZ, 0x2, R13 ;  /* 0x00000002ff0f7819 */ /* 0x000fe4000001140d */
[----:B------:R-:W-:-:S03]  /*0140*/  LOP3.LUT R13, R13, 0xfffffffc, RZ, 0xc0, !PT ;  /* 0xfffffffc0d0d7812 */ /* 0x000fc600078ec0ff */
[C---:B----4-:R-:W-:Y:S02]  /*0150*/  IMAD.WIDE R4, R15.reuse, 0x4, R4 ;  /* 0x000000040f047825 */ /* 0x050fe400078e0204 */
[----:B------:R2:W3:Y:S02]  /*0160*/  @!P0 LDG.E R12, desc[UR4][R2.64] ;  /* 0x00000004020c8981 */ /* 0x0004e4000c1e1900 */
[----:B------:R-:W-:Y:S02]  /*0170*/  IMAD.IADD R13, R0, 0x1, -R13 ;  /* 0x00000001000d7824 */ /* 0x000fe400078e0a0d */
[----:B0----5:R-:W-:Y:S01]  /*0180*/  IMAD.WIDE R6, R15, 0x4, R6 ;  /* 0x000000040f067825 */ /* 0x021fe200078e0206 */
[----:B------:R0:W3:Y:S03]  /*0190*/  @!P0 LDG.E.EL R17, desc[UR4][R4.64] ;  /* 0x0000000404118981 */ /* 0x0000e6000c2e1900 */
[C---:B-1----:R-:W-:Y:S01]  /*01a0*/  IMAD.WIDE R8, R13.reuse, 0x4, R8 ;  /* 0x000000040d087825 */ /* 0x042fe200078e0208 */
[----:B------:R1:W4:Y:S01]  /*01b0*/  @!P0 LDG.E.EL R14, desc[UR4][R6.64] ;  /* 0x00000004060e8981 */ /* 0x000322000c2e1900 */
[----:B--2---:R-:W2:Y:S02]  /*01c0*/  LDC.64 R2, c[0x0][0x240] ;  /* 0x00009000ff027b82 */ /* 0x004ea40000000a00 */
[----:B------:R-:W-:Y:S01]  /*01d0*/  IMAD.WIDE R10, R13, 0x4, R10 ;  /* 0x000000040d0a7825 */ /* 0x000fe200078e020a */
[----:B------:R-:W-:-:S04]  /*01e0*/  HFMA2.MMA R13, -RZ, RZ, 0, 0 ;  /* 0x00000000ff0d7435 */ /* 0x000fc800000001ff */
[----:B------:R-:W5:Y:S06]  /*01f0*/  @!P0 LDG.E.EL R16, desc[UR4][R10.64] ;  /* 0x000000040a108981 */ /* 0x000f6c000c2e1900 */
[----:B------:R-:W5:Y:S01]  /*0200*/  @!P0 LDG.E.EL R13, desc[UR4][R8.64] ;  /* 0x00000004080d8981 */ /* 0x000f62000c2e1900 */
[----:B0-----:R-:W-:Y:S02]  /*0210*/  IMAD.MOV.U32 R4, RZ, RZ, RZ ;  /* 0x000000ffff047224 */ /* 0x001fe400078e00ff */
[----:B--2---:R-:W-:-:S05]  /*0220*/  IMAD.WIDE R2, R0, 0x4, R2 ;  /* 0x0000000400027825 */ /* 0x004fca00078e0202 */
[----:B------:R0:W2:Y:S01]  /*0230*/  @!P0 LDG.E R4, desc[UR4][R2.64] ;  /* 0x0000000402048981 */ /* 0x0000a2000c1e1900 */
[----:B-1----:R-:W-:Y:S01]  /*0240*/  HFMA2.MMA R6, -RZ, RZ, -0.74462890625, 604.5 ;  /* 0xb9f560b9ff067435 */ /* 0x002fe200000001ff */
[----:B------:R-:W-:Y:S01]  /*0250*/  MOV R5, 0x3789ca3c ;  /* 0x3789ca3c00057802 */ /* 0x000fe20000000f00 */
[----:B------:R-:W-:Y:S01]  /*0260*/  IMAD.MOV.U32 R7, RZ, RZ, 0x3bac840b ;  /* 0x3bac840bff077424 */ /* 0x000fe200078e00ff */
[----:B0-----:R-:W-:Y:S01]  /*0270*/  HFMA2.MMA R3, -RZ, RZ, 1.52734375, -41152 ;  /* 0x3e1cf906ff037435 */ /* 0x001fe200000001ff */
[----:B------:R-:W-:Y:S01]  /*0280*/  IMAD.MOV.U32 R2, RZ, RZ, -0x42f37e9e ;  /* 0xbd0c8162ff027424 */ /* 0x000fe200078e00ff */
[----:B------:R-:W-:-:S04]  /*0290*/  LOP3.LUT P0, RZ, R18, 0x10, RZ, 0xc0, !PT ;  /* 0x0000001012ff7812 */ /* 0x000fc8000780c0ff */
[----:B------:R-:W-:Y:S01]  /*02a0*/  ISETP.LT.AND P0, PT, R0, 0x10, !P0 ;  /* 0x000000100000780c */ /* 0x000fe20004701270 */
[----:B---3--:R-:W-:-:S04]  /*02b0*/  FADD R17, -R17, R12 ;  /* 0x0000000c11117221 */ /* 0x008fc80000000100 */
[----:B----4-:R-:W-:-:S04]  /*02c0*/  FMUL R17, R17, R14 ;  /* 0x0000000e11117220 */ /* 0x010fc80000400000 */
[----:B-----5:R-:W-:-:S04]  /*02d0*/  FFMA R16, R17, R13, R16 ;  /* 0x0000000d11107223 */ /* 0x020fc80000000010 */
[----:B------:R-:W-:-:S04]  /*02e0*/  FMUL R12, R16, 0.70710676908493041992 ;  /* 0x3f3504f3100c7820 */ /* 0x000fc80000400000 */
[----:B------:R-:W-:-:S05]  /*02f0*/  FADD.FTZ R13, |R12|, -RZ ;  /* 0x800000ff0c0d7221 */ /* 0x000fca0000010200 */
[----:B------:R-:W-:-:S13]  /*0300*/  FSETP.GE.AND P1, PT, R13, 1.0029599666595458984, PT ;  /* 0x3f8060fe0d00780b */ /* 0x000fda0003f26000 */
[----:B------:R-:W-:Y:S01]  /*0310*/  @!P1 MOV R5, 0x38b1e96a ;  /* 0x38b1e96a00059802 */ /* 0x000fe20000000f00 */
[----:B------:R-:W-:Y:S01]  /*0320*/  @!P1 FMUL R13, R12, R12 ;  /* 0x0000000c0c0d9220 */ /* 0x000fe20000400000 */
[----:B------:R-:W-:Y:S02]  /*0330*/  @!P1 MOV R6, 0xba574d20 ;  /* 0xba574d2000069802 */ /* 0x000fe40000000f00 */
[----:B------:R-:W-:-:S03]  /*0340*/  @!P1 MOV R7, 0x3baad5ea ;  /* 0x3baad5ea00079802 */ /* 0x000fc60000000f00 */
[----:B------:R-:W-:Y:S01]  /*0350*/  FFMA.FTZ R6, R13, R5, R6 ;  /* 0x000000050d067223 */ /* 0x000fe20000010006 */
[----:B------:R-:W-:-:S03]  /*0360*/  @!P1 IMAD.MOV.U32 R2, RZ, RZ, -0x4323e419 ;  /* 0xbcdc1be7ff029424 */ /* 0x000fc600078e00ff */
[----:B------:R-:W-:Y:S01]  /*0370*/  FFMA.FTZ R7, R6, R13, R7 ;  /* 0x0000000d06077223 */ /* 0x000fe20000010007 */
[----:B------:R-:W-:-:S03]  /*0380*/  @!P1 MOV R3, 0x3de718af ;  /* 0x3de718af00039802 */ /* 0x000fc60000000f00 */
[-C--:B------:R-:W-:Y:S01]  /*0390*/  FFMA.FTZ R6, R7, R13.reuse, R2 ;  /* 0x0000000d07067223 */ /* 0x080fe20000010002 */
[----:B------:R-:W-:Y:S02]  /*03a0*/  MOV R5, 0x3f6a937e ;  /* 0x3f6a937e00057802 */ /* 0x000fe40000000f00 */
[----:B------:R-:W-:Y:S01]  /*03b0*/  @!P1 MOV R5, 0xbec093ac ;  /* 0xbec093ac00059802 */ /* 0x000fe20000000f00 */
[-C--:B------:R-:W-:Y:S01]  /*03c0*/  FFMA.FTZ R6, R6, R13.reuse, R3 ;  /* 0x0000000d06067223 */ /* 0x080fe20000010003 */
[----:B------:R-:W-:Y:S01]  /*03d0*/  IMAD.MOV.U32 R2, RZ, RZ, 0x3f20d842 ;  /* 0x3f20d842ff027424 */ /* 0x000fe200078e00ff */
[----:B------:R-:W-:Y:S02]  /*03e0*/  @!P1 MOV R2, 0x3e0375d3 ;  /* 0x3e0375d300029802 */ /* 0x000fe40000000f00 */
[----:B------:R-:W-:Y:S01]  /*03f0*/  FFMA.FTZ R5, R6, R13, R5 ;  /* 0x0000000d06057223 */ /* 0x000fe20000010005 */
[----:B------:R-:W-:-:S03]  /*0400*/  FSEL R3, -R13, R12, P1 ;  /* 0x0000000c0d037208 */ /* 0x000fc60000800100 */
[----:B------:R-:W-:-:S04]  /*0410*/  FFMA.FTZ R2, R5, R13, R2 ;  /* 0x0000000d05027223 */ /* 0x000fc80000010002 */
[----:B------:R-:W-:-:S04]  /*0420*/  FFMA.FTZ R5, R2, R3, R3 ;  /* 0x0000000302057223 */ /* 0x000fc80000010003 */
[----:B------:R-:W0:Y:S01]  /*0430*/  @P1 MUFU.EX2 R2, R5 ;  /* 0x0000000500021308 */ /* 0x000e220000000800 */
[----:B------:R-:W-:Y:S01]  /*0440*/  SHF.R.S32.HI R3, RZ, 0x1f, R0 ;  /* 0x0000001fff037819 */ /* 0x000fe20000011400 */
[----:B------:R-:W-:Y:S01]  /*0450*/  FMUL R7, R16, 0.5 ;  /* 0x3f00000010077820 */ /* 0x000fe20000400000 */
[----:B0-----:R-:W-:-:S05]  /*0460*/  @P1 FADD R2, -R2, 1 ;  /* 0x3f80000002021421 */ /* 0x001fca0000000100 */
[----:B------:R-:W-:Y:S02]  /*0470*/  @P1 LOP3.LUT R5, R2, 0x80000000, R12, 0xf8, !PT ;  /* 0x8000000002051812 */ /* 0x000fe400078ef80c */
[----:B------:R-:W-:-:S03]  /*0480*/  LEA R2, P1, R0, UR6, 0x2 ;  /* 0x0000000600027c11 */ /* 0x000fc6000f8210ff */
[----:B------:R-:W-:Y:S01]  /*0490*/  FADD R6, R5, 1 ;  /* 0x3f80000005067421 */ /* 0x000fe20000000000 */
[----:B------:R-:W-:-:S03]  /*04a0*/  LEA.HI.X R3, R0, UR7, R3, 0x2, P1 ;  /* 0x0000000700037c11 */ /* 0x000fc600088f1403 */
[----:B--2---:R-:W-:Y:S01]  /*04b0*/  FFMA R7, R7, R6, R4 ;  /* 0x0000000607077223 */ /* 0x004fe20000000004 */
[----:B------:R-:W-:Y:S06]  /*04c0*/  @!P0 EXIT ;  /* 0x000000000000894d */ /* 0x000fec0003800000 */
[----:B------:R-:W-:Y:S01]  /*04d0*/  STG.E desc[UR4][R2.64], R7 ;  /* 0x0000000702007986 */ /* 0x000fe2000c101904 */
[----:B------:R-:W-:Y:S05]  /*04e0*/  EXIT ;  /* 0x000000000000794d */ /* 0x000fea0003800000 */
.L_x_0:
[----:B------:R-:W-:-:S00]  /*04f0*/  BRA `(.L_x_0) ;  /* 0xfffffffc00fc7947 */ /* 0x000fc0000383ffff */
[----:B------:R-:W-:-:S00]  /*0500*/  NOP ;  /* 0x0000000000007918 */ /* 0x000fc00000000000 */
[----:B------:R-:W-:-:S00]  /*0510*/  NOP ;  /* 0x0000000000007918 */ /* 0x000fc00000000000 */
[----:B------:R-:W-:-:S00]  /*0520*/  NOP ;  /* 0x0000000000007918 */ /* 0x000fc00000000000 */
[----:B------:R-:W-:-:S00]  /*0530*/  NOP ;  /* 0x0000000000007918 */ /* 0x000fc00000000000 */
[----:B------:R-:W-:-:S00]  /*0540*/  NOP ;  /* 0x0000000000007918 */ /* 0x000fc00000000000 */
[----:B------:R-:W-:-:S00]  /*0550*/  NOP ;  /* 0x0000000000007918 */ /* 0x000fc00000000000 */
[----:B------:R-:W-:-:S00]  /*0560*/  NOP ;  /* 0x0000000000007918 */ /* 0x000fc00000000000 */
[----:B------:R-:W-:-:S00]  /*0570*/  NOP ;  /* 0x0000000000007918 */ /* 0x000fc00000000000 */
.L_x_1:


//--------------------- .nv.global.init           --------------------------
	.section	.nv.global.init,"aw",@progbits
.nv.global.init:
	.type		_$_str,@object
	.size		_$_str,(.L_0 - _$_str)
_$_str:
        /*0000*/ 	.byte	0x5f, 0x5f, 0x43, 0x55, 0x44, 0x41, 0x5f, 0x46, 0x54, 0x5a, 0x00
.L_0:


//--------------------- .nv.constant0.triton_poi_fused_add_gelu_native_group_norm_3 --------------------------
	.section	.nv.constant0.triton_poi_fused_add_gelu_native_group_norm_3,"a",@progbits
	.sectionflags	@""
	.align	4
.nv.constant0.triton_poi_fused_add_gelu_native_group_norm_3:
	.zero		588
